	.headerflags	@"EF_CUDA_TEXMODE_UNIFIED EF_CUDA_64BIT_ADDRESS EF_CUDA_ACCELERATORS EF_CUDA_SM90 EF_CUDA_VIRTUAL_SM(EF_CUDA_SM90)"
	.elftype	@"ET_EXEC"


//--------------------- .nv.info                  --------------------------
	.section	.nv.info,"",@"SHT_CUDA_INFO"
	.align	4


	//----- nvinfo : EIATTR_REGCOUNT
	.align		4
        /*0000*/ 	.byte	0x04, 0x2f
        /*0002*/ 	.short	(.L_1 - .L_0)
	.align		4
.L_0:
        /*0004*/ 	.word	index@(triton_poi_fused_convolution_hardtanh_backward_10)
        /*0008*/ 	.word	0x0000000e


	//----- nvinfo : EIATTR_MIN_STACK_SIZE
	.align		4
.L_1:
        /*000c*/ 	.byte	0x04, 0x12
        /*000e*/ 	.short	(.L_3 - .L_2)
	.align		4
.L_2:
        /*0010*/ 	.word	index@(triton_poi_fused_convolution_hardtanh_backward_10)
        /*0014*/ 	.word	0x00000000


	//----- nvinfo : EIATTR_FRAME_SIZE
	.align		4
.L_3:
        /*0018*/ 	.byte	0x04, 0x11
        /*001a*/ 	.short	(.L_5 - .L_4)
	.align		4
.L_4:
        /*001c*/ 	.word	index@(triton_poi_fused_convolution_hardtanh_backward_10)
        /*0020*/ 	.word	0x00000000


	//----- nvinfo : EIATTR_MIN_STACK_SIZE
	.align		4
.L_5:
        /*0024*/ 	.byte	0x04, 0x12
        /*0026*/ 	.short	(.L_7 - .L_6)
	.align		4
.L_6:
        /*0028*/ 	.word	index@(triton_poi_fused_convolution_hardtanh_backward_10)
        /*002c*/ 	.word	0x00000000
.L_7:


//--------------------- .nv.info.triton_poi_fused_convolution_hardtanh_backward_10 --------------------------
	.section	.nv.info.triton_poi_fused_convolution_hardtanh_backward_10,"",@"SHT_CUDA_INFO"
	.sectionflags	@""
	.align	4


	//----- nvinfo : EIATTR_CUDA_API_VERSION
	.align		4
        /*0000*/ 	.byte	0x04, 0x37
        /*0002*/ 	.short	(.L_9 - .L_8)
.L_8:
        /*0004*/ 	.word	0x0000007c


	//----- nvinfo : EIATTR_KPARAM_INFO
	.align		4
.L_9:
        /*0008*/ 	.byte	0x04, 0x17
        /*000a*/ 	.short	(.L_11 - .L_10)
.L_10:
        /*000c*/ 	.word	0x00000000
        /*0010*/ 	.short	0x0003
        /*0012*/ 	.short	0x0018
        /*0014*/ 	.byte	0x00, 0xf0, 0x11, 0x00


	//----- nvinfo : EIATTR_KPARAM_INFO
	.align		4
.L_11:
        /*0018*/ 	.byte	0x04, 0x17
        /*001a*/ 	.short	(.L_13 - .L_12)
.L_12:
        /*001c*/ 	.word	0x00000000
        /*0020*/ 	.short	0x0002
        /*0022*/ 	.short	0x0010
        /*0024*/ 	.byte	0x00, 0xf4, 0x21, 0x00


	//----- nvinfo : EIATTR_KPARAM_INFO
	.align		4
.L_13:
        /*0028*/ 	.byte	0x04, 0x17
        /*002a*/ 	.short	(.L_15 - .L_14)
.L_14:
        /*002c*/ 	.word	0x00000000
        /*0030*/ 	.short	0x0001
        /*0032*/ 	.short	0x0008
        /*0034*/ 	.byte	0x00, 0xf4, 0x21, 0x00


	//----- nvinfo : EIATTR_KPARAM_INFO
	.align		4
.L_15:
        /*0038*/ 	.byte	0x04, 0x17
        /*003a*/ 	.short	(.L_17 - .L_16)
.L_16:
        /*003c*/ 	.word	0x00000000
        /*0040*/ 	.short	0x0000
        /*0042*/ 	.short	0x0000
        /*0044*/ 	.byte	0x00, 0xf4, 0x21, 0x00


	//----- nvinfo : EIATTR_SPARSE_MMA_MASK
	.align		4
.L_17:
        /*0048*/ 	.byte	0x03, 0x50
        /*004a*/ 	.short	0x0000


	//----- nvinfo : EIATTR_MAXREG_COUNT
	.align		4
        /*004c*/ 	.byte	0x03, 0x1b
        /*004e*/ 	.short	0x00ff


	//----- nvinfo : EIATTR_EXIT_INSTR_OFFSETS
	.align		4
        /*0050*/ 	.byte	0x04, 0x1c
        /*0052*/ 	.short	(.L_19 - .L_18)


	//   ....[0]....
.L_18:
        /*0054*/ 	.word	0x00000210


	//   ....[1]....
        /*0058*/ 	.word	0x00000230


	//----- nvinfo : EIATTR_REQNTID
	.align		4
.L_19:
        /*005c*/ 	.byte	0x04, 0x10
        /*005e*/ 	.short	(.L_21 - .L_20)
.L_20:
        /*0060*/ 	.word	0x00000100
        /*0064*/ 	.word	0x00000001
        /*0068*/ 	.word	0x00000001


	//----- nvinfo : EIATTR_CBANK_PARAM_SIZE
	.align		4
.L_21:
        /*006c*/ 	.byte	0x03, 0x19
        /*006e*/ 	.short	0x001c


	//----- nvinfo : EIATTR_PARAM_CBANK
	.align		4
        /*0070*/ 	.byte	0x04, 0x0a
        /*0072*/ 	.short	(.L_23 - .L_22)
	.align		4
.L_22:
        /*0074*/ 	.word	index@(.nv.constant0.triton_poi_fused_convolution_hardtanh_backward_10)
        /*0078*/ 	.short	0x0210
        /*007a*/ 	.short	0x001c


	//----- nvinfo : EIATTR_SW_WAR
	.align		4
.L_23:
        /*007c*/ 	.byte	0x04, 0x36
        /*007e*/ 	.short	(.L_25 - .L_24)
.L_24:
        /*0080*/ 	.word	0x00000008
.L_25:


//--------------------- .nv.callgraph             --------------------------
	.section	.nv.callgraph,"",@"SHT_CUDA_CALLGRAPH"
	.align	4
	.sectionentsize	8
	.align		4
        /*0000*/ 	.word	0x00000000
	.align		4
        /*0004*/ 	.word	0xffffffff
	.align		4
        /*0008*/ 	.word	0x00000000
	.align		4
        /*000c*/ 	.word	0xfffffffe
	.align		4
        /*0010*/ 	.word	0x00000000
	.align		4
        /*0014*/ 	.word	0xfffffffd
	.align		4
        /*0018*/ 	.word	0x00000000
	.align		4
        /*001c*/ 	.word	0xfffffffc


//--------------------- .text.triton_poi_fused_convolution_hardtanh_backward_10 --------------------------
	.section	.text.triton_poi_fused_convolution_hardtanh_backward_10,"ax",@progbits
	.align	128
        .global         triton_poi_fused_convolution_hardtanh_backward_10
        .type           triton_poi_fused_convolution_hardtanh_backward_10,@function
        .size           triton_poi_fused_convolution_hardtanh_backward_10,(.L_x_1 - triton_poi_fused_convolution_hardtanh_backward_10)
        .other          triton_poi_fused_convolution_hardtanh_backward_10,@"STO_CUDA_ENTRY STV_DEFAULT"
triton_poi_fused_convolution_hardtanh_backward_10:
.text.triton_poi_fused_convolution_hardtanh_backward_10:
[----:B------:R-:W0:Y:S02]  /*0000*/  LDC R1, c[0x0][0x28] ;  /* 0x00000a00ff017b82 */ /* 0x000e240000000800 */
[----:B------:R-:W1:Y:S01]  /*0010*/  S2R R0, SR_TID.X ;  /* 0x0000000000007919 */ /* 0x000e620000002100 */
[----:B------:R-:W2:Y:S01]  /*0020*/  LDC.64 R4, c[0x0][0x218] ;  /* 0x00008600ff047b82 */ /* 0x000ea20000000a00 */
[----:B------:R-:W-:Y:S01]  /*0030*/  CS2R R10, SRZ ;  /* 0x00000000000a7805 */ /* 0x000fe2000001ff00 */
[----:B------:R-:W-:Y:S01]  /*0040*/  ULDC.64 UR4, c[0x0][0x208] ;  /* 0x0000820000047ab9 */ /* 0x000fe20000000a00 */
[----:B------:R-:W3:Y:S01]  /*0050*/  S2R R7, SR_CTAID.X ;  /* 0x0000000000077919 */ /* 0x000ee20000002500 */
[----:B------:R-:W-:-:S04]  /*0060*/  ULDC.64 UR6, c[0x0][0x220] ;  /* 0x0000880000067ab9 */ /* 0x000fc80000000a00 */
[----:B------:R-:W4:Y:S01]  /*0070*/  LDC.64 R2, c[0x0][0x210] ;  /* 0x00008400ff027b82 */ /* 0x000f220000000a00 */
[----:B-1----:R-:W-:Y:S01]  /*0080*/  IMAD.SHL.U32 R0, R0, 0x2, RZ ;  /* 0x0000000200007824 */ /* 0x002fe200078e00ff */
[----:B---3--:R-:W-:-:S04]  /*0090*/  SHF.R.S32.HI R6, RZ, 0x16, R7 ;  /* 0x00000016ff067819 */ /* 0x008fc80000011407 */
[----:B------:R-:W-:-:S05]  /*00a0*/  LOP3.LUT R0, R0, 0x1fe, RZ, 0xc0, !PT ;  /* 0x000001fe00007812 */ /* 0x000fca00078ec0ff */
[----:B------:R-:W-:Y:S01]  /*00b0*/  IMAD R7, R7, 0x200, R0 ;  /* 0x0000020007077824 */ /* 0x000fe200078e0200 */
[----:B------:R-:W-:-:S03]  /*00c0*/  SGXT R0, R6, 0x1 ;  /* 0x000000010600781a */ /* 0x000fc60000000200 */
[C---:B----4-:R-:W-:Y:S01]  /*00d0*/  IMAD.WIDE R2, R7.reuse, 0x4, R2 ;  /* 0x0000000407027825 */ /* 0x050fe200078e0202 */
[----:B------:R-:W-:Y:S02]  /*00e0*/  LEA.HI R0, R0, R7, RZ, 0x6 ;  /* 0x0000000700007211 */ /* 0x000fe400078f30ff */
[----:B------:R-:W-:Y:S02]  /*00f0*/  ISETP.GE.AND P2, PT, R7, 0xf8100, PT ;  /* 0x000f81000700780c */ /* 0x000fe40003f46270 */
[----:B------:R-:W-:-:S05]  /*0100*/  LOP3.LUT R0, R0, 0xffffffc0, RZ, 0xc0, !PT ;  /* 0xffffffc000007812 */ /* 0x000fca00078ec0ff */
[----:B------:R-:W-:-:S04]  /*0110*/  IMAD.IADD R9, R7, 0x1, -R0 ;  /* 0x0000000107097824 */ /* 0x000fc800078e0a00 */
[----:B--2---:R-:W-:Y:S01]  /*0120*/  IMAD.WIDE R4, R9, 0x4, R4 ;  /* 0x0000000409047825 */ /* 0x004fe200078e0204 */
[----:B------:R-:W-:-:S04]  /*0130*/  CS2R R8, SRZ ;  /* 0x0000000000087805 */ /* 0x000fc8000001ff00 */
[----:B------:R-:W2:Y:S04]  /*0140*/  @!P2 LDG.E.EL.64 R10, desc[UR4][R4.64] ;  /* 0x00000004040aa981 */ /* 0x000ea8000c2e1b00 */
[----:B------:R-:W2:Y:S01]  /*0150*/  @!P2 LDG.E.64 R8, desc[UR4][R2.64] ;  /* 0x000000040208a981 */ /* 0x000ea2000c1e1b00 */
[----:B------:R-:W-:-:S04]  /*0160*/  IADD3 R6, P3, R7, UR6, RZ ;  /* 0x0000000607067c10 */ /* 0x000fc8000ff7e0ff */
[----:B------:R-:W-:Y:S01]  /*0170*/  LEA.HI.X.SX32 R7, R7, UR7, 0x1, P3 ;  /* 0x0000000707077c11 */ /* 0x000fe200098f0eff */
[----:B--2---:R-:W-:Y:S01]  /*0180*/  FADD R8, R10, R8 ;  /* 0x000000080a087221 */ /* 0x004fe20000000000 */
[----:B------:R-:W-:-:S04]  /*0190*/  FADD R9, R11, R9 ;  /* 0x000000090b097221 */ /* 0x000fc80000000000 */
[C---:B------:R-:W-:Y:S02]  /*01a0*/  FSETP.GE.AND P0, PT, R8.reuse, 6, PT ;  /* 0x40c000000800780b */ /* 0x040fe40003f06000 */
[C---:B------:R-:W-:Y:S02]  /*01b0*/  FSETP.GE.AND P1, PT, R9.reuse, 6, PT ;  /* 0x40c000000900780b */ /* 0x040fe40003f26000 */
[----:B------:R-:W-:Y:S02]  /*01c0*/  FSETP.LE.OR P0, PT, R8, RZ, P0 ;  /* 0x000000ff0800720b */ /* 0x000fe40000703400 */
[----:B------:R-:W-:Y:S02]  /*01d0*/  FSETP.LE.OR P1, PT, R9, RZ, P1 ;  /* 0x000000ff0900720b */ /* 0x000fe40000f23400 */
[----:B------:R-:W-:Y:S02]  /*01e0*/  SEL R0, RZ, 0x1, !P0 ;  /* 0x00000001ff007807 */ /* 0x000fe40004000000 */
[----:B------:R-:W-:-:S05]  /*01f0*/  SEL R3, RZ, 0x100, !P1 ;  /* 0x00000100ff037807 */ /* 0x000fca0004800000 */
[----:B------:R-:W-:Y:S01]  /*0200*/  IMAD.IADD R3, R0, 0x1, R3 ;  /* 0x0000000100037824 */ /* 0x000fe200078e0203 */
[----:B------:R-:W-:Y:S06]  /*0210*/  @P2 EXIT ;  /* 0x000000000000294d */ /* 0x000fec0003800000 */
[----:B------:R-:W-:Y:S01]  /*0220*/  STG.E.U16 desc[UR4][R6.64], R3 ;  /* 0x0000000306007986 */ /* 0x000fe2000c101504 */
[----:B------:R-:W-:Y:S05]  /*0230*/  EXIT ;  /* 0x000000000000794d */ /* 0x000fea0003800000 */
.L_x_0:
[----:B------:R-:W-:-:S00]  /*0240*/  BRA `(.L_x_0) ;  /* 0xfffffffc00fc7947 */ /* 0x000fc0000383ffff */
[----:B------:R-:W-:-:S00]  /*0250*/  NOP ;  /* 0x0000000000007918 */ /* 0x000fc00000000000 */
        /* <DEDUP_REMOVED lines=10> */
.L_x_1:


//--------------------- .nv.constant0.triton_poi_fused_convolution_hardtanh_backward_10 --------------------------
	.section	.nv.constant0.triton_poi_fused_convolution_hardtanh_backward_10,"a",@progbits
	.sectionflags	@""
	.align	4
.nv.constant0.triton_poi_fused_convolution_hardtanh_backward_10:
	.zero		556
